	.headerflags	@"EF_CUDA_TEXMODE_UNIFIED EF_CUDA_64BIT_ADDRESS EF_CUDA_ACCELERATORS EF_CUDA_SM90 EF_CUDA_VIRTUAL_SM(EF_CUDA_SM90)"
	.elftype	@"ET_EXEC"


//--------------------- .nv.info                  --------------------------
	.section	.nv.info,"",@"SHT_CUDA_INFO"
	.align	4


	//----- nvinfo : EIATTR_REGCOUNT
	.align		4
        /*0000*/ 	.byte	0x04, 0x2f
        /*0002*/ 	.short	(.L_3 - .L_2)
	.align		4
.L_2:
        /*0004*/ 	.word	index@(triton_poi_fused__native_batch_norm_legit_no_training_cat_relu_7)
        /*0008*/ 	.word	0x00000020


	//----- nvinfo : EIATTR_MIN_STACK_SIZE
	.align		4
.L_3:
        /*000c*/ 	.byte	0x04, 0x12
        /*000e*/ 	.short	(.L_5 - .L_4)
	.align		4
.L_4:
        /*0010*/ 	.word	index@(triton_poi_fused__native_batch_norm_legit_no_training_cat_relu_7)
        /*0014*/ 	.word	0x00000000


	//----- nvinfo : EIATTR_FRAME_SIZE
	.align		4
.L_5:
        /*0018*/ 	.byte	0x04, 0x11
        /*001a*/ 	.short	(.L_7 - .L_6)
	.align		4
.L_6:
        /*001c*/ 	.word	index@(triton_poi_fused__native_batch_norm_legit_no_training_cat_relu_7)
        /*0020*/ 	.word	0x00000000


	//----- nvinfo : EIATTR_MIN_STACK_SIZE
	.align		4
.L_7:
        /*0024*/ 	.byte	0x04, 0x12
        /*0026*/ 	.short	(.L_9 - .L_8)
	.align		4
.L_8:
        /*0028*/ 	.word	index@(triton_poi_fused__native_batch_norm_legit_no_training_cat_relu_7)
        /*002c*/ 	.word	0x00000000
.L_9:


//--------------------- .nv.info.triton_poi_fused__native_batch_norm_legit_no_training_cat_relu_7 --------------------------
	.section	.nv.info.triton_poi_fused__native_batch_norm_legit_no_training_cat_relu_7,"",@"SHT_CUDA_INFO"
	.sectionflags	@""
	.align	4


	//----- nvinfo : EIATTR_CUDA_API_VERSION
	.align		4
        /*0000*/ 	.byte	0x04, 0x37
        /*0002*/ 	.short	(.L_11 - .L_10)
.L_10:
        /*0004*/ 	.word	0x0000007c


	//----- nvinfo : EIATTR_KPARAM_INFO
	.align		4
.L_11:
        /*0008*/ 	.byte	0x04, 0x17
        /*000a*/ 	.short	(.L_13 - .L_12)
.L_12:
        /*000c*/ 	.word	0x00000000
        /*0010*/ 	.short	0x0008
        /*0012*/ 	.short	0x0040
        /*0014*/ 	.byte	0x00, 0xf0, 0x11, 0x00


	//----- nvinfo : EIATTR_KPARAM_INFO
	.align		4
.L_13:
        /*0018*/ 	.byte	0x04, 0x17
        /*001a*/ 	.short	(.L_15 - .L_14)
.L_14:
        /*001c*/ 	.word	0x00000000
        /*0020*/ 	.short	0x0007
        /*0022*/ 	.short	0x0038
        /*0024*/ 	.byte	0x00, 0xf4, 0x21, 0x00


	//----- nvinfo : EIATTR_KPARAM_INFO
	.align		4
.L_15:
        /*0028*/ 	.byte	0x04, 0x17
        /*002a*/ 	.short	(.L_17 - .L_16)
.L_16:
        /*002c*/ 	.word	0x00000000
        /*0030*/ 	.short	0x0006
        /*0032*/ 	.short	0x0030
        /*0034*/ 	.byte	0x00, 0xf4, 0x21, 0x00


	//----- nvinfo : EIATTR_KPARAM_INFO
	.align		4
.L_17:
        /*0038*/ 	.byte	0x04, 0x17
        /*003a*/ 	.short	(.L_19 - .L_18)
.L_18:
        /*003c*/ 	.word	0x00000000
        /*0040*/ 	.short	0x0005
        /*0042*/ 	.short	0x0028
        /*0044*/ 	.byte	0x00, 0xf4, 0x21, 0x00


	//----- nvinfo : EIATTR_KPARAM_INFO
	.align		4
.L_19:
        /*0048*/ 	.byte	0x04, 0x17
        /*004a*/ 	.short	(.L_21 - .L_20)
.L_20:
        /*004c*/ 	.word	0x00000000
        /*0050*/ 	.short	0x0004
        /*0052*/ 	.short	0x0020
        /*0054*/ 	.byte	0x00, 0xf4, 0x21, 0x00


	//----- nvinfo : EIATTR_KPARAM_INFO
	.align		4
.L_21:
        /*0058*/ 	.byte	0x04, 0x17
        /*005a*/ 	.short	(.L_23 - .L_22)
.L_22:
        /*005c*/ 	.word	0x00000000
        /*0060*/ 	.short	0x0003
        /*0062*/ 	.short	0x0018
        /*0064*/ 	.byte	0x00, 0xf4, 0x21, 0x00


	//----- nvinfo : EIATTR_KPARAM_INFO
	.align		4
.L_23:
        /*0068*/ 	.byte	0x04, 0x17
        /*006a*/ 	.short	(.L_25 - .L_24)
.L_24:
        /*006c*/ 	.word	0x00000000
        /*0070*/ 	.short	0x0002
        /*0072*/ 	.short	0x0010
        /*0074*/ 	.byte	0x00, 0xf4, 0x21, 0x00


	//----- nvinfo : EIATTR_KPARAM_INFO
	.align		4
.L_25:
        /*0078*/ 	.byte	0x04, 0x17
        /*007a*/ 	.short	(.L_27 - .L_26)
.L_26:
        /*007c*/ 	.word	0x00000000
        /*0080*/ 	.short	0x0001
        /*0082*/ 	.short	0x0008
        /*0084*/ 	.byte	0x00, 0xf4, 0x21, 0x00


	//----- nvinfo : EIATTR_KPARAM_INFO
	.align		4
.L_27:
        /*0088*/ 	.byte	0x04, 0x17
        /*008a*/ 	.short	(.L_29 - .L_28)
.L_28:
        /*008c*/ 	.word	0x00000000
        /*0090*/ 	.short	0x0000
        /*0092*/ 	.short	0x0000
        /*0094*/ 	.byte	0x00, 0xf4, 0x21, 0x00


	//----- nvinfo : EIATTR_SPARSE_MMA_MASK
	.align		4
.L_29:
        /*0098*/ 	.byte	0x03, 0x50
        /*009a*/ 	.short	0x0000


	//----- nvinfo : EIATTR_MAXREG_COUNT
	.align		4
        /*009c*/ 	.byte	0x03, 0x1b
        /*009e*/ 	.short	0x00ff


	//----- nvinfo : EIATTR_EXIT_INSTR_OFFSETS
	.align		4
        /*00a0*/ 	.byte	0x04, 0x1c
        /*00a2*/ 	.short	(.L_31 - .L_30)


	//   ....[0]....
.L_30:
        /*00a4*/ 	.word	0x00000b40


	//----- nvinfo : EIATTR_REQNTID
	.align		4
.L_31:
        /*00a8*/ 	.byte	0x04, 0x10
        /*00aa*/ 	.short	(.L_33 - .L_32)
.L_32:
        /*00ac*/ 	.word	0x00000080
        /*00b0*/ 	.word	0x00000001
        /*00b4*/ 	.word	0x00000001


	//----- nvinfo : EIATTR_CBANK_PARAM_SIZE
	.align		4
.L_33:
        /*00b8*/ 	.byte	0x03, 0x19
        /*00ba*/ 	.short	0x0044


	//----- nvinfo : EIATTR_PARAM_CBANK
	.align		4
        /*00bc*/ 	.byte	0x04, 0x0a
        /*00be*/ 	.short	(.L_35 - .L_34)
	.align		4
.L_34:
        /*00c0*/ 	.word	index@(.nv.constant0.triton_poi_fused__native_batch_norm_legit_no_training_cat_relu_7)
        /*00c4*/ 	.short	0x0210
        /*00c6*/ 	.short	0x0044


	//----- nvinfo : EIATTR_SW_WAR
	.align		4
.L_35:
        /*00c8*/ 	.byte	0x04, 0x36
        /*00ca*/ 	.short	(.L_37 - .L_36)
.L_36:
        /*00cc*/ 	.word	0x00000008
.L_37:


//--------------------- .nv.callgraph             --------------------------
	.section	.nv.callgraph,"",@"SHT_CUDA_CALLGRAPH"
	.align	4
	.sectionentsize	8
	.align		4
        /*0000*/ 	.word	0x00000000
	.align		4
        /*0004*/ 	.word	0xffffffff
	.align		4
        /*0008*/ 	.word	0x00000000
	.align		4
        /*000c*/ 	.word	0xfffffffe
	.align		4
        /*0010*/ 	.word	0x00000000
	.align		4
        /*0014*/ 	.word	0xfffffffd
	.align		4
        /*0018*/ 	.word	0x00000000
	.align		4
        /*001c*/ 	.word	0xfffffffc


//--------------------- .nv.constant4             --------------------------
	.section	.nv.constant4,"a",@progbits
	.align	8
	.align		8
.nv.constant4:
        /*0000*/ 	.dword	_$_str
	.align		8
        /*0008*/ 	.dword	_$_str_$_2


//--------------------- .text.triton_poi_fused__native_batch_norm_legit_no_training_cat_relu_7 --------------------------
	.section	.text.triton_poi_fused__native_batch_norm_legit_no_training_cat_relu_7,"ax",@progbits
	.align	128
        .global         triton_poi_fused__native_batch_norm_legit_no_training_cat_relu_7
        .type           triton_poi_fused__native_batch_norm_legit_no_training_cat_relu_7,@function
        .size           triton_poi_fused__native_batch_norm_legit_no_training_cat_relu_7,(.L_x_1 - triton_poi_fused__native_batch_norm_legit_no_training_cat_relu_7)
        .other          triton_poi_fused__native_batch_norm_legit_no_training_cat_relu_7,@"STO_CUDA_ENTRY STV_DEFAULT"
triton_poi_fused__native_batch_norm_legit_no_training_cat_relu_7:
.text.triton_poi_fused__native_batch_norm_legit_no_training_cat_relu_7:
[----:B------:R-:W-:Y:S01]  /*0000*/  LDC R1, c[0x0][0x28] ;  /* 0x00000a00ff017b82 */ /* 0x000fe20000000800 */
[----:B------:R-:W1:Y:S07]  /*0010*/  S2R R0, SR_TID.X ;  /* 0x0000000000007919 */ /* 0x000e6e0000002100 */
[----:B------:R-:W2:Y:S01]  /*0020*/  LDC.64 R2, c[0x0][0x228] ;  /* 0x00008a00ff027b82 */ /* 0x000ea20000000a00 */
[----:B------:R-:W-:Y:S01]  /*0030*/  ULDC.64 UR4, c[0x0][0x208] ;  /* 0x0000820000047ab9 */ /* 0x000fe20000000a00 */
[----:B------:R-:W3:Y:S01]  /*0040*/  S2R R21, SR_CTAID.X ;  /* 0x0000000000157919 */ /* 0x000ee20000002500 */
[----:B------:R-:W-:Y:S01]  /*0050*/  IMAD.MOV.U32 R12, RZ, RZ, 0x3e800000 ;  /* 0x3e800000ff0c7424 */ /* 0x000fe200078e00ff */
[----:B------:R-:W-:-:S04]  /*0060*/  ULDC.64 UR6, c[0x0][0x218] ;  /* 0x0000860000067ab9 */ /* 0x000fc80000000a00 */
[----:B------:R-:W4:Y:S08]  /*0070*/  LDC.64 R28, c[0x0][0x238] ;  /* 0x00008e00ff1c7b82 */ /* 0x000f300000000a00 */
[----:B------:R-:W5:Y:S01]  /*0080*/  LDC.64 R16, c[0x0][0x210] ;  /* 0x00008400ff107b82 */ /* 0x000f620000000a00 */
[----:B-1----:R-:W-:Y:S01]  /*0090*/  IMAD.SHL.U32 R0, R0, 0x4, RZ ;  /* 0x0000000400007824 */ /* 0x002fe200078e00ff */
[----:B---3--:R-:W-:-:S04]  /*00a0*/  SHF.R.S32.HI R5, RZ, 0x15, R21 ;  /* 0x00000015ff057819 */ /* 0x008fc80000011415 */
[----:B------:R-:W-:Y:S02]  /*00b0*/  LOP3.LUT R0, R0, 0x1fc, RZ, 0xc0, !PT ;  /* 0x000001fc00007812 */ /* 0x000fe400078ec0ff */
[----:B------:R-:W-:-:S03]  /*00c0*/  SGXT R5, R5, 0x1 ;  /* 0x000000010505781a */ /* 0x000fc60000000200 */
[----:B------:R-:W-:-:S04]  /*00d0*/  IMAD R21, R21, 0x400, R0 ;  /* 0x0000040015157824 */ /* 0x000fc800078e0200 */
[----:B------:R-:W-:Y:S01]  /*00e0*/  VIADD R0, R21, 0x200 ;  /* 0x0000020015007836 */ /* 0x000fe20000000000 */
[----:B------:R-:W-:-:S04]  /*00f0*/  LEA.HI R4, R5, R21, RZ, 0x8 ;  /* 0x0000001505047211 */ /* 0x000fc800078f40ff */
[----:B------:R-:W-:Y:S02]  /*0100*/  SHF.R.S32.HI R27, RZ, 0x8, R4 ;  /* 0x00000008ff1b7819 */ /* 0x000fe40000011404 */
[----:B------:R-:W-:-:S03]  /*0110*/  LEA.HI R5, R5, R0, RZ, 0x8 ;  /* 0x0000000005057211 */ /* 0x000fc600078f40ff */
[----:B------:R-:W-:Y:S01]  /*0120*/  IMAD.HI R7, R27, 0x2aaaaaab, RZ ;  /* 0x2aaaaaab1b077827 */ /* 0x000fe200078e02ff */
[----:B------:R-:W-:-:S04]  /*0130*/  SHF.R.S32.HI R5, RZ, 0x8, R5 ;  /* 0x00000008ff057819 */ /* 0x000fc80000011405 */
[----:B------:R-:W-:Y:S01]  /*0140*/  SHF.R.U32.HI R8, RZ, 0x1f, R7 ;  /* 0x0000001fff087819 */ /* 0x000fe20000011607 */
[----:B------:R-:W-:-:S03]  /*0150*/  IMAD.HI R6, R5, 0x2aaaaaab, RZ ;  /* 0x2aaaaaab05067827 */ /* 0x000fc600078e02ff */
[----:B------:R-:W-:Y:S02]  /*0160*/  LEA.HI R8, R7, R8, RZ, 0x1b ;  /* 0x0000000807087211 */ /* 0x000fe400078fd8ff */
[----:B------:R-:W-:-:S03]  /*0170*/  SHF.R.U32.HI R7, RZ, 0x1f, R6 ;  /* 0x0000001fff077819 */ /* 0x000fc60000011606 */
[----:B------:R-:W-:Y:S01]  /*0180*/  IMAD R27, R8, -0xc0, R27 ;  /* 0xffffff40081b7824 */ /* 0x000fe200078e021b */
[----:B------:R-:W-:-:S03]  /*0190*/  LEA.HI R8, R6, R7, RZ, 0x1b ;  /* 0x0000000706087211 */ /* 0x000fc600078fd8ff */
[----:B--2---:R-:W-:-:S04]  /*01a0*/  IMAD.WIDE R6, R27, 0x4, R2 ;  /* 0x000000041b067825 */ /* 0x004fc800078e0202 */
[----:B------:R-:W-:Y:S02]  /*01b0*/  IMAD R25, R8, -0xc0, R5 ;  /* 0xffffff4008197824 */ /* 0x000fe400078e0205 */
[----:B------:R1:W2:Y:S02]  /*01c0*/  LDG.E.EL R6, desc[UR4][R6.64] ;  /* 0x0000000406067981 */ /* 0x0002a4000c2e1900 */
[----:B------:R-:W-:-:S06]  /*01d0*/  IMAD.WIDE R2, R25, 0x4, R2 ;  /* 0x0000000419027825 */ /* 0x000fcc00078e0202 */
[----:B------:R-:W3:Y:S01]  /*01e0*/  LDG.E.EL R2, desc[UR4][R2.64] ;  /* 0x0000000402027981 */ /* 0x000ee2000c2e1900 */
[----:B------:R-:W-:Y:S01]  /*01f0*/  IMAD.HI R14, R21, 0x2aaaaaab, RZ ;  /* 0x2aaaaaab150e7827 */ /* 0x000fe200078e02ff */
[----:B------:R-:W-:-:S03]  /*0200*/  LOP3.LUT R4, R4, 0xffffff00, RZ, 0xc0, !PT ;  /* 0xffffff0004047812 */ /* 0x000fc600078ec0ff */
[----:B------:R-:W-:Y:S01]  /*0210*/  IMAD.HI R8, R0, 0x2aaaaaab, RZ ;  /* 0x2aaaaaab00087827 */ /* 0x000fe200078e02ff */
[----:B------:R-:W-:-:S03]  /*0220*/  SHF.R.U32.HI R9, RZ, 0x1f, R14 ;  /* 0x0000001fff097819 */ /* 0x000fc6000001160e */
[----:B------:R-:W-:Y:S01]  /*0230*/  IMAD.IADD R19, R21, 0x1, -R4 ;  /* 0x0000000115137824 */ /* 0x000fe200078e0a04 */
[----:B------:R-:W-:Y:S02]  /*0240*/  LEA.HI.SX32 R14, R14, R9, 0x13 ;  /* 0x000000090e0e7211 */ /* 0x000fe400078f9aff */
[----:B-1----:R-:W-:Y:S02]  /*0250*/  SHF.R.U32.HI R7, RZ, 0x1f, R8 ;  /* 0x0000001fff077819 */ /* 0x002fe40000011608 */
[----:B------:R-:W-:Y:S01]  /*0260*/  SHF.R.S32.HI R18, RZ, 0x1f, R19 ;  /* 0x0000001fff127819 */ /* 0x000fe20000011413 */
[----:B------:R-:W-:Y:S01]  /*0270*/  IMAD.SHL.U32 R4, R14, 0x2000, RZ ;  /* 0x000020000e047824 */ /* 0x000fe200078e00ff */
[----:B------:R-:W-:-:S04]  /*0280*/  LEA.HI.SX32 R11, R8, R7, 0x13 ;  /* 0x00000007080b7211 */ /* 0x000fc800078f9aff */
[----:B------:R-:W-:Y:S01]  /*0290*/  SHF.R.S32.HI R8, RZ, 0x1f, R4 ;  /* 0x0000001fff087819 */ /* 0x000fe20000011404 */
[----:B------:R-:W-:-:S04]  /*02a0*/  IMAD R0, R11, -0xc000, R0 ;  /* 0xffff40000b007824 */ /* 0x000fc800078e0200 */
[C---:B------:R-:W-:Y:S02]  /*02b0*/  IMAD R15, R11.reuse, 0xa000, R0 ;  /* 0x0000a0000b0f7824 */ /* 0x040fe400078e0200 */
[----:B------:R-:W-:Y:S02]  /*02c0*/  IMAD.SHL.U32 R11, R11, 0x2000, RZ ;  /* 0x000020000b0b7824 */ /* 0x000fe400078e00ff */
[----:B------:R-:W-:-:S03]  /*02d0*/  IMAD.SHL.U32 R0, R25, 0x100, RZ ;  /* 0x0000010019007824 */ /* 0x000fc600078e00ff */
[----:B------:R-:W-:Y:S01]  /*02e0*/  SHF.R.S32.HI R13, RZ, 0x1f, R11 ;  /* 0x0000001fff0d7819 */ /* 0x000fe2000001140b */
[----:B------:R-:W-:-:S04]  /*02f0*/  IMAD R22, R14, -0xc000, R21 ;  /* 0xffff40000e167824 */ /* 0x000fc800078e0215 */
[----:B------:R-:W-:Y:S02]  /*0300*/  IMAD R14, R14, 0xa000, R22 ;  /* 0x0000a0000e0e7824 */ /* 0x000fe400078e0216 */
[----:B--2---:R-:W-:Y:S01]  /*0310*/  FADD R10, R6, 9.9999997473787516356e-06 ;  /* 0x3727c5ac060a7421 */ /* 0x004fe20000000000 */
[----:B------:R-:W-:-:S05]  /*0320*/  IMAD.SHL.U32 R6, R27, 0x100, RZ ;  /* 0x000001001b067824 */ /* 0x000fca00078e00ff */
[----:B------:R-:W1:Y:S01]  /*0330*/  MUFU.SQRT R10, R10 ;  /* 0x0000000a000a7308 */ /* 0x000e620000002000 */
[-C--:B------:R-:W-:Y:S01]  /*0340*/  IADD3 R4, P4, P5, R6, R19.reuse, R4 ;  /* 0x0000001306047210 */ /* 0x080fe20007d9e004 */
[----:B---3--:R-:W-:Y:S01]  /*0350*/  FADD R5, R2, 9.9999997473787516356e-06 ;  /* 0x3727c5ac02057421 */ /* 0x008fe20000000000 */
[----:B------:R-:W-:Y:S01]  /*0360*/  SHF.R.S32.HI R7, RZ, 0x1f, R6 ;  /* 0x0000001fff077819 */ /* 0x000fe20000011406 */
[----:B------:R-:W2:Y:S03]  /*0370*/  LDC.64 R2, c[0x0][0x220] ;  /* 0x00008800ff027b82 */ /* 0x000ea60000000a00 */
[----:B------:R-:W-:Y:S01]  /*0380*/  IADD3.X R7, R7, R18, R8, P4, P5 ;  /* 0x0000001207077210 */ /* 0x000fe200027ea408 */
[----:B------:R-:W3:Y:S01]  /*0390*/  MUFU.SQRT R5, R5 ;  /* 0x0000000500057308 */ /* 0x000ee20000002000 */
[----:B------:R-:W-:Y:S02]  /*03a0*/  IADD3 R19, P4, P5, R0, R19, R11 ;  /* 0x0000001300137210 */ /* 0x000fe40007d9e00b */
[----:B------:R-:W-:Y:S01]  /*03b0*/  SHF.R.S32.HI R11, RZ, 0x1f, R0 ;  /* 0x0000001fff0b7819 */ /* 0x000fe20000011400 */
[----:B------:R-:W4:Y:S01]  /*03c0*/  LDC.64 R8, c[0x0][0x230] ;  /* 0x00008c00ff087b82 */ /* 0x000f220000000a00 */
[----:B-1----:R-:W-:-:S02]  /*03d0*/  FSETP.GT.AND P2, PT, R10, 8.50705917302346158658e+37, PT ;  /* 0x7e8000000a00780b */ /* 0x002fc40003f44000 */
[----:B------:R-:W-:Y:S02]  /*03e0*/  FSETP.GEU.AND P0, PT, R10, 1.175494350822287508e-38, PT ;  /* 0x008000000a00780b */ /* 0x000fe40003f0e000 */
[----:B------:R-:W-:Y:S02]  /*03f0*/  FSEL R6, R12, 1, P2 ;  /* 0x3f8000000c067808 */ /* 0x000fe40001000000 */
[----:B------:R-:W-:Y:S02]  /*0400*/  IADD3.X R18, R11, R18, R13, P4, P5 ;  /* 0x000000120b127210 */ /* 0x000fe400027ea40d */
[C---:B---3--:R-:W-:Y:S02]  /*0410*/  FSETP.GT.AND P3, PT, R5.reuse, 8.50705917302346158658e+37, PT ;  /* 0x7e8000000500780b */ /* 0x048fe40003f64000 */
[----:B------:R-:W-:-:S03]  /*0420*/  FSETP.GEU.AND P1, PT, R5, 1.175494350822287508e-38, PT ;  /* 0x008000000500780b */ /* 0x000fc60003f2e000 */
[----:B------:R-:W-:Y:S02]  /*0430*/  @P2 FMUL R10, R10, 0.25 ;  /* 0x3e8000000a0a2820 */ /* 0x000fe40000400000 */
[----:B------:R-:W-:Y:S02]  /*0440*/  @!P0 FMUL R6, R6, 16777216 ;  /* 0x4b80000006068820 */ /* 0x000fe40000400000 */
[----:B------:R-:W-:-:S04]  /*0450*/  @!P0 FMUL R10, R10, 16777216 ;  /* 0x4b8000000a0a8820 */ /* 0x000fc80000400000 */
[----:B------:R-:W-:Y:S01]  /*0460*/  @P3 FMUL R5, R5, 0.25 ;  /* 0x3e80000005053820 */ /* 0x000fe20000400000 */
[----:B------:R1:W3:Y:S03]  /*0470*/  MUFU.RCP R23, R10 ;  /* 0x0000000a00177308 */ /* 0x0002e60000001000 */
[----:B------:R-:W-:-:S06]  /*0480*/  @!P1 FMUL R5, R5, 16777216 ;  /* 0x4b80000005059820 */ /* 0x000fcc0000400000 */
[----:B------:R-:W4:Y:S01]  /*0490*/  MUFU.RCP R5, R5 ;  /* 0x0000000500057308 */ /* 0x000f220000001000 */
[----:B-1----:R-:W-:Y:S02]  /*04a0*/  FSEL R10, R12, 1, P3 ;  /* 0x3f8000000c0a7808 */ /* 0x002fe40001800000 */
[----:B------:R-:W-:-:S03]  /*04b0*/  LEA R12, P2, R4, UR6, 0x2 ;  /* 0x00000006040c7c11 */ /* 0x000fc6000f8410ff */
[----:B------:R-:W-:Y:S01]  /*04c0*/  @!P1 FMUL R10, R10, 16777216 ;  /* 0x4b8000000a0a9820 */ /* 0x000fe20000400000 */
[----:B------:R-:W-:Y:S01]  /*04d0*/  LEA.HI.X R13, R4, UR7, R7, 0x2, P2 ;  /* 0x00000007040d7c11 */ /* 0x000fe200090f1407 */
[----:B---3--:R-:W-:Y:S01]  /*04e0*/  FMUL R23, R23, R6 ;  /* 0x0000000617177220 */ /* 0x008fe20000400000 */
[C-C-:B--2---:R-:W-:Y:S01]  /*04f0*/  IMAD.WIDE R6, R27.reuse, 0x4, R2.reuse ;  /* 0x000000041b067825 */ /* 0x144fe200078e0202 */
[C---:B------:R-:W-:Y:S02]  /*0500*/  ISETP.GT.AND P0, PT, R27.reuse, 0x9f, PT ;  /* 0x0000009f1b00780c */ /* 0x040fe40003f04270 */
[----:B------:R-:W-:Y:S01]  /*0510*/  ISETP.GE.AND P3, PT, R27, 0xa0, PT ;  /* 0x000000a01b00780c */ /* 0x000fe20003f66270 */
[----:B------:R-:W-:Y:S01]  /*0520*/  IMAD.WIDE R2, R25, 0x4, R2 ;  /* 0x0000000419027825 */ /* 0x000fe200078e0202 */
[----:B------:R1:W2:Y:S03]  /*0530*/  LDG.E.EL R24, desc[UR4][R6.64] ;  /* 0x0000000406187981 */ /* 0x0002a6000c2e1900 */
[----:B0---4-:R-:W-:Y:S01]  /*0540*/  FMUL R0, R5, R10 ;  /* 0x0000000a05007220 */ /* 0x011fe20000400000 */
[--C-:B------:R-:W-:Y:S01]  /*0550*/  IMAD.WIDE R10, R27, 0x4, R8.reuse ;  /* 0x000000041b0a7825 */ /* 0x100fe200078e0208 */
[----:B------:R-:W3:Y:S03]  /*0560*/  LDG.E.EL R2, desc[UR4][R2.64] ;  /* 0x0000000402027981 */ /* 0x000ee6000c2e1900 */
[----:B------:R-:W-:-:S04]  /*0570*/  IMAD.WIDE R8, R25, 0x4, R8 ;  /* 0x0000000419087825 */ /* 0x000fc800078e0208 */
[----:B------:R-:W-:Y:S01]  /*0580*/  IMAD.WIDE R26, R27, 0x4, R28 ;  /* 0x000000041b1a7825 */ /* 0x000fe200078e021c */
[----:B------:R0:W4:Y:S01]  /*0590*/  LDG.E.EL R20, desc[UR4][R8.64] ;  /* 0x0000000408147981 */ /* 0x000122000c2e1900 */
[----:B------:R-:W-:Y:S02]  /*05a0*/  CS2R R4, SRZ ;  /* 0x0000000000047805 */ /* 0x000fe4000001ff00 */
[----:B-1----:R-:W-:Y:S01]  /*05b0*/  CS2R R6, SRZ ;  /* 0x0000000000067805 */ /* 0x002fe2000001ff00 */
[----:B------:R1:W2:Y:S04]  /*05c0*/  LDG.E.EL R3, desc[UR4][R10.64] ;  /* 0x000000040a037981 */ /* 0x0002a8000c2e1900 */
[----:B------:R5:W2:Y:S01]  /*05d0*/  LDG.E.EL R22, desc[UR4][R26.64] ;  /* 0x000000041a167981 */ /* 0x000aa2000c2e1900 */
[----:B0-----:R-:W-:-:S03]  /*05e0*/  CS2R R8, SRZ ;  /* 0x0000000000087805 */ /* 0x001fc6000001ff00 */
[----:B------:R0:W2:Y:S01]  /*05f0*/  @P0 LDG.E.128 R4, desc[UR4][R12.64+-0x28000] ;  /* 0xfd8000040c040981 */ /* 0x0000a2000c1e1d00 */
[----:B-1----:R-:W-:Y:S01]  /*0600*/  CS2R R10, SRZ ;  /* 0x00000000000a7805 */ /* 0x002fe2000001ff00 */
[----:B-----5:R-:W-:-:S05]  /*0610*/  IMAD.WIDE R26, R14, 0x4, R16 ;  /* 0x000000040e1a7825 */ /* 0x020fca00078e0210 */
[----:B------:R1:W5:Y:S01]  /*0620*/  @!P3 LDG.E.128 R8, desc[UR4][R26.64] ;  /* 0x000000041a08b981 */ /* 0x000362000c1e1d00 */
[----:B------:R-:W-:Y:S01]  /*0630*/  ISETP.GE.AND P2, PT, R25, 0xa0, PT ;  /* 0x000000a01900780c */ /* 0x000fe20003f46270 */
[----:B------:R-:W-:Y:S01]  /*0640*/  IMAD.WIDE R16, R15, 0x4, R16 ;  /* 0x000000040f107825 */ /* 0x000fe200078e0210 */
[----:B------:R-:W-:Y:S02]  /*0650*/  ISETP.GT.AND P1, PT, R25, 0x9f, PT ;  /* 0x0000009f1900780c */ /* 0x000fe40003f24270 */
[----:B0-----:R-:W-:Y:S02]  /*0660*/  CS2R R12, SRZ ;  /* 0x00000000000c7805 */ /* 0x001fe4000001ff00 */
[----:B------:R-:W-:Y:S02]  /*0670*/  CS2R R14, SRZ ;  /* 0x00000000000e7805 */ /* 0x000fe4000001ff00 */
[----:B-1----:R-:W-:-:S05]  /*0680*/  LEA R26, P4, R19, UR6, 0x2 ;  /* 0x00000006131a7c11 */ /* 0x002fca000f8810ff */
[----:B------:R0:W3:Y:S01]  /*0690*/  @!P2 LDG.E.128 R12, desc[UR4][R16.64] ;  /* 0x00000004100ca981 */ /* 0x0000e2000c1e1d00 */
[----:B------:R-:W-:Y:S02]  /*06a0*/  LEA.HI.X R27, R19, UR7, R18, 0x2, P4 ;  /* 0x00000007131b7c11 */ /* 0x000fe4000a0f1412 */
[----:B------:R-:W-:Y:S02]  /*06b0*/  CS2R R18, SRZ ;  /* 0x0000000000127805 */ /* 0x000fe4000001ff00 */
[----:B0-----:R-:W-:-:S06]  /*06c0*/  CS2R R16, SRZ ;  /* 0x0000000000107805 */ /* 0x001fcc000001ff00 */
[----:B------:R0:W3:Y:S01]  /*06d0*/  @P1 LDG.E.128 R16, desc[UR4][R26.64+-0x28000] ;  /* 0xfd8000041a101981 */ /* 0x0000e2000c1e1d00 */
[----:B------:R-:W-:-:S05]  /*06e0*/  IMAD.WIDE R28, R25, 0x4, R28 ;  /* 0x00000004191c7825 */ /* 0x000fca00078e021c */
[----:B------:R1:W4:Y:S01]  /*06f0*/  LDG.E.EL R25, desc[UR4][R28.64] ;  /* 0x000000041c197981 */ /* 0x000322000c2e1900 */
[----:B--2---:R-:W-:Y:S02]  /*0700*/  SEL R4, R4, RZ, P0 ;  /* 0x000000ff04047207 */ /* 0x004fe40000000000 */
[----:B0-----:R-:W-:Y:S02]  /*0710*/  SEL R26, R7, RZ, P0 ;  /* 0x000000ff071a7207 */ /* 0x001fe40000000000 */
[----:B-----5:R-:W-:-:S04]  /*0720*/  SEL R8, R8, RZ, !P3 ;  /* 0x000000ff08087207 */ /* 0x020fc80005800000 */
[----:B------:R-:W-:Y:S02]  /*0730*/  SEL R4, R8, R4, !P3 ;  /* 0x0000000408047207 */ /* 0x000fe40005800000 */
[----:B------:R-:W-:Y:S02]  /*0740*/  SEL R8, R5, RZ, P0 ;  /* 0x000000ff05087207 */ /* 0x000fe40000000000 */
[----:B------:R-:W-:Y:S02]  /*0750*/  SEL R5, R9, RZ, !P3 ;  /* 0x000000ff09057207 */ /* 0x000fe40005800000 */
[----:B------:R-:W-:Y:S02]  /*0760*/  SEL R6, R6, RZ, P0 ;  /* 0x000000ff06067207 */ /* 0x000fe40000000000 */
[----:B------:R-:W-:Y:S02]  /*0770*/  SEL R7, R11, RZ, !P3 ;  /* 0x000000ff0b077207 */ /* 0x000fe40005800000 */
[----:B------:R-:W-:-:S02]  /*0780*/  SEL R9, R10, RZ, !P3 ;  /* 0x000000ff0a097207 */ /* 0x000fc40005800000 */
[----:B------:R-:W-:Y:S02]  /*0790*/  SEL R5, R5, R8, !P3 ;  /* 0x0000000805057207 */ /* 0x000fe40005800000 */
[----:B------:R-:W-:Y:S02]  /*07a0*/  SEL R7, R7, R26, !P3 ;  /* 0x0000001a07077207 */ /* 0x000fe40005800000 */
[----:B------:R-:W-:Y:S01]  /*07b0*/  SEL R6, R9, R6, !P3 ;  /* 0x0000000609067207 */ /* 0x000fe20005800000 */
[C---:B------:R-:W-:Y:S01]  /*07c0*/  FADD R10, -R24.reuse, R5 ;  /* 0x00000005180a7221 */ /* 0x040fe20000000100 */
[C---:B------:R-:W-:Y:S01]  /*07d0*/  FADD R8, -R24.reuse, R4 ;  /* 0x0000000418087221 */ /* 0x040fe20000000100 */
[C---:B-1----:R-:W-:Y:S02]  /*07e0*/  FADD R28, -R24.reuse, R7 ;  /* 0x00000007181c7221 */ /* 0x042fe40000000100 */
[----:B------:R-:W-:Y:S01]  /*07f0*/  FADD R26, -R24, R6 ;  /* 0x00000006181a7221 */ /* 0x000fe20000000100 */
[----:B------:R-:W-:-:S02]  /*0800*/  FMUL R24, R23, R10 ;  /* 0x0000000a17187220 */ /* 0x000fc40000400000 */
[----:B------:R-:W0:Y:S01]  /*0810*/  LDC.64 R10, c[0x0][0x240] ;  /* 0x00009000ff0a7b82 */ /* 0x000e220000000a00 */
[C---:B------:R-:W-:Y:S01]  /*0820*/  FMUL R29, R23.reuse, R28 ;  /* 0x0000001c171d7220 */ /* 0x040fe20000400000 */
[C---:B------:R-:W-:Y:S01]  /*0830*/  FMUL R27, R23.reuse, R26 ;  /* 0x0000001a171b7220 */ /* 0x040fe20000400000 */
[----:B------:R-:W-:Y:S01]  /*0840*/  FMUL R23, R23, R8 ;  /* 0x0000000817177220 */ /* 0x000fe20000400000 */
[----:B---3--:R-:W-:Y:S02]  /*0850*/  SEL R12, R12, RZ, !P2 ;  /* 0x000000ff0c0c7207 */ /* 0x008fe40005000000 */
[----:B------:R-:W-:Y:S02]  /*0860*/  SEL R13, R13, RZ, !P2 ;  /* 0x000000ff0d0d7207 */ /* 0x000fe40005000000 */
[----:B------:R-:W1:Y:S01]  /*0870*/  LDC.64 R8, c[0x0][0x248] ;  /* 0x00009200ff087b82 */ /* 0x000e620000000a00 */
[----:B------:R-:W-:Y:S02]  /*0880*/  SEL R14, R14, RZ, !P2 ;  /* 0x000000ff0e0e7207 */ /* 0x000fe40005000000 */
[----:B------:R-:W-:-:S02]  /*0890*/  @P2 SEL R12, R16, RZ, P1 ;  /* 0x000000ff100c2207 */ /* 0x000fc40000800000 */
[----:B------:R-:W-:Y:S02]  /*08a0*/  @P2 SEL R13, R17, RZ, P1 ;  /* 0x000000ff110d2207 */ /* 0x000fe40000800000 */
[----:B------:R-:W-:Y:S02]  /*08b0*/  SEL R15, R15, RZ, !P2 ;  /* 0x000000ff0f0f7207 */ /* 0x000fe40005000000 */
[----:B------:R-:W-:Y:S02]  /*08c0*/  @P2 SEL R14, R18, RZ, P1 ;  /* 0x000000ff120e2207 */ /* 0x000fe40000800000 */
[----:B------:R-:W-:Y:S01]  /*08d0*/  @P2 SEL R15, R19, RZ, P1 ;  /* 0x000000ff130f2207 */ /* 0x000fe20000800000 */
[C-C-:B------:R-:W-:Y:S01]  /*08e0*/  FFMA R24, R3.reuse, R24, R22.reuse ;  /* 0x0000001803187223 */ /* 0x140fe20000000016 */
[C-C-:B------:R-:W-:Y:S01]  /*08f0*/  FFMA R23, R3.reuse, R23, R22.reuse ;  /* 0x0000001703177223 */ /* 0x140fe20000000016 */
[C-C-:B------:R-:W-:Y:S01]  /*0900*/  FFMA R27, R3.reuse, R27, R22.reuse ;  /* 0x0000001b031b7223 */ /* 0x140fe20000000016 */
[----:B------:R-:W-:Y:S01]  /*0910*/  FFMA R29, R3, R29, R22 ;  /* 0x0000001d031d7223 */ /* 0x000fe20000000016 */
[C---:B------:R-:W-:Y:S01]  /*0920*/  FADD R17, -R2.reuse, R13 ;  /* 0x0000000d02117221 */ /* 0x040fe20000000100 */
[C---:B------:R-:W-:Y:S01]  /*0930*/  FADD R3, -R2.reuse, R12 ;  /* 0x0000000c02037221 */ /* 0x040fe20000000100 */
[C---:B------:R-:W-:Y:S01]  /*0940*/  FADD R19, -R2.reuse, R14 ;  /* 0x0000000e02137221 */ /* 0x040fe20000000100 */
[----:B------:R-:W-:Y:S01]  /*0950*/  FADD R2, -R2, R15 ;  /* 0x0000000f02027221 */ /* 0x000fe20000000100 */
[C---:B------:R-:W-:Y:S01]  /*0960*/  FMUL R17, R0.reuse, R17 ;  /* 0x0000001100117220 */ /* 0x040fe20000400000 */
[C---:B------:R-:W-:Y:S01]  /*0970*/  FMUL R16, R0.reuse, R3 ;  /* 0x0000000300107220 */ /* 0x040fe20000400000 */
[C---:B------:R-:W-:Y:S01]  /*0980*/  FMUL R18, R0.reuse, R19 ;  /* 0x0000001300127220 */ /* 0x040fe20000400000 */
[----:B------:R-:W-:Y:S01]  /*0990*/  FMUL R2, R0, R2 ;  /* 0x0000000200027220 */ /* 0x000fe20000400000 */
[C-C-:B----4-:R-:W-:Y:S01]  /*09a0*/  FFMA R0, R20.reuse, R17, R25.reuse ;  /* 0x0000001114007223 */ /* 0x150fe20000000019 */
[C-C-:B------:R-:W-:Y:S01]  /*09b0*/  FFMA R16, R20.reuse, R16, R25.reuse ;  /* 0x0000001014107223 */ /* 0x140fe20000000019 */
[C-C-:B------:R-:W-:Y:S01]  /*09c0*/  FFMA R18, R20.reuse, R18, R25.reuse ;  /* 0x0000001214127223 */ /* 0x140fe20000000019 */
[----:B------:R-:W-:Y:S01]  /*09d0*/  FFMA R19, R20, R2, R25 ;  /* 0x0000000214137223 */ /* 0x000fe20000000019 */
[----:B------:R-:W-:Y:S01]  /*09e0*/  FSETP.GEU.AND P6, PT, R29, RZ, PT ;  /* 0x000000ff1d00720b */ /* 0x000fe20003fce000 */
[----:B0-----:R-:W-:Y:S01]  /*09f0*/  IMAD.WIDE R2, R21, 0x4, R10 ;  /* 0x0000000415027825 */ /* 0x001fe200078e020a */
[----:B------:R-:W-:-:S02]  /*0a00*/  FSETP.GEU.AND P0, PT, R27, RZ, PT ;  /* 0x000000ff1b00720b */ /* 0x000fc40003f0e000 */
[----:B------:R-:W-:Y:S02]  /*0a10*/  SEL R11, R29, RZ, P6 ;  /* 0x000000ff1d0b7207 */ /* 0x000fe40003000000 */
[----:B------:R-:W-:Y:S02]  /*0a20*/  FSETP.GEU.AND P1, PT, R24, RZ, PT ;  /* 0x000000ff1800720b */ /* 0x000fe40003f2e000 */
[----:B------:R-:W-:Y:S02]  /*0a30*/  FSETP.GEU.AND P2, PT, R23, RZ, PT ;  /* 0x000000ff1700720b */ /* 0x000fe40003f4e000 */
[----:B------:R-:W-:Y:S02]  /*0a40*/  FSETP.GEU.AND P3, PT, R19, RZ, PT ;  /* 0x000000ff1300720b */ /* 0x000fe40003f6e000 */
[----:B------:R-:W-:Y:S02]  /*0a50*/  FSETP.GEU.AND P4, PT, R18, RZ, PT ;  /* 0x000000ff1200720b */ /* 0x000fe40003f8e000 */
[----:B------:R-:W-:-:S02]  /*0a60*/  FSETP.GEU.AND P5, PT, R0, RZ, PT ;  /* 0x000000ff0000720b */ /* 0x000fc40003fae000 */
[----:B------:R-:W-:Y:S01]  /*0a70*/  FSETP.GEU.AND P6, PT, R16, RZ, PT ;  /* 0x000000ff1000720b */ /* 0x000fe20003fce000 */
[----:B-1----:R-:W-:Y:S01]  /*0a80*/  IMAD.WIDE R20, R21, 0x4, R8 ;  /* 0x0000000415147825 */ /* 0x002fe200078e0208 */
[----:B------:R-:W-:Y:S02]  /*0a90*/  SEL R10, R27, RZ, P0 ;  /* 0x000000ff1b0a7207 */ /* 0x000fe40000000000 */
[----:B------:R-:W-:Y:S02]  /*0aa0*/  SEL R9, R24, RZ, P1 ;  /* 0x000000ff18097207 */ /* 0x000fe40000800000 */
[----:B------:R-:W-:Y:S02]  /*0ab0*/  SEL R8, R23, RZ, P2 ;  /* 0x000000ff17087207 */ /* 0x000fe40001000000 */
[----:B------:R-:W-:Y:S02]  /*0ac0*/  SEL R19, R19, RZ, P3 ;  /* 0x000000ff13137207 */ /* 0x000fe40001800000 */
[----:B------:R-:W-:-:S02]  /*0ad0*/  SEL R18, R18, RZ, P4 ;  /* 0x000000ff12127207 */ /* 0x000fc40002000000 */
[----:B------:R-:W-:Y:S02]  /*0ae0*/  SEL R17, R0, RZ, P5 ;  /* 0x000000ff00117207 */ /* 0x000fe40002800000 */
[----:B------:R-:W-:Y:S01]  /*0af0*/  SEL R16, R16, RZ, P6 ;  /* 0x000000ff10107207 */ /* 0x000fe20003000000 */
[----:B------:R-:W-:Y:S04]  /*0b00*/  STG.E.128 desc[UR4][R2.64], R4 ;  /* 0x0000000402007986 */ /* 0x000fe8000c101d04 */
[----:B------:R-:W-:Y:S04]  /*0b10*/  STG.E.128 desc[UR4][R2.64+0x800], R12 ;  /* 0x0008000c02007986 */ /* 0x000fe8000c101d04 */
[----:B------:R-:W-:Y:S04]  /*0b20*/  STG.E.128 desc[UR4][R20.64], R8 ;  /* 0x0000000814007986 */ /* 0x000fe8000c101d04 */
[----:B------:R-:W-:Y:S01]  /*0b30*/  STG.E.128 desc[UR4][R20.64+0x800], R16 ;  /* 0x0008001014007986 */ /* 0x000fe2000c101d04 */
[----:B------:R-:W-:Y:S05]  /*0b40*/  EXIT ;  /* 0x000000000000794d */ /* 0x000fea0003800000 */
.L_x_0:
[----:B------:R-:W-:-:S00]  /*0b50*/  BRA `(.L_x_0) ;  /* 0xfffffffc00fc7947 */ /* 0x000fc0000383ffff */
[----:B------:R-:W-:-:S00]  /*0b60*/  NOP ;  /* 0x0000000000007918 */ /* 0x000fc00000000000 */
        /* <DEDUP_REMOVED lines=9> */
.L_x_1:


//--------------------- .nv.global.init           --------------------------
	.section	.nv.global.init,"aw",@progbits
.nv.global.init:
	.type		_$_str,@object
	.size		_$_str,(_$_str_$_2 - _$_str)
_$_str:
        /*0000*/ 	.byte	0x5f, 0x5f, 0x43, 0x55, 0x44, 0x41, 0x5f, 0x46, 0x54, 0x5a, 0x00
	.type		_$_str_$_2,@object
	.size		_$_str_$_2,(.L_1 - _$_str_$_2)
_$_str_$_2:
        /*000b*/ 	.byte	0x5f, 0x5f, 0x43, 0x55, 0x44, 0x41, 0x5f, 0x50, 0x52, 0x45, 0x43, 0x5f, 0x53, 0x51, 0x52, 0x54
        /*001b*/ 	.byte	0x00
.L_1:


//--------------------- .nv.constant0.triton_poi_fused__native_batch_norm_legit_no_training_cat_relu_7 --------------------------
	.section	.nv.constant0.triton_poi_fused__native_batch_norm_legit_no_training_cat_relu_7,"a",@progbits
	.sectionflags	@""
	.align	4
.nv.constant0.triton_poi_fused__native_batch_norm_legit_no_training_cat_relu_7:
	.zero		596
